	.headerflags	@"EF_CUDA_TEXMODE_UNIFIED EF_CUDA_64BIT_ADDRESS EF_CUDA_ACCELERATORS EF_CUDA_SM90 EF_CUDA_VIRTUAL_SM(EF_CUDA_SM90)"
	.elftype	@"ET_EXEC"


//--------------------- .nv.info                  --------------------------
	.section	.nv.info,"",@"SHT_CUDA_INFO"
	.align	4


	//----- nvinfo : EIATTR_REGCOUNT
	.align		4
        /*0000*/ 	.byte	0x04, 0x2f
        /*0002*/ 	.short	(.L_3 - .L_2)
	.align		4
.L_2:
        /*0004*/ 	.word	index@(triton_poi_fused__native_batch_norm_legit_no_training_relu_9)
        /*0008*/ 	.word	0x00000020


	//----- nvinfo : EIATTR_MIN_STACK_SIZE
	.align		4
.L_3:
        /*000c*/ 	.byte	0x04, 0x12
        /*000e*/ 	.short	(.L_5 - .L_4)
	.align		4
.L_4:
        /*0010*/ 	.word	index@(triton_poi_fused__native_batch_norm_legit_no_training_relu_9)
        /*0014*/ 	.word	0x00000000


	//----- nvinfo : EIATTR_FRAME_SIZE
	.align		4
.L_5:
        /*0018*/ 	.byte	0x04, 0x11
        /*001a*/ 	.short	(.L_7 - .L_6)
	.align		4
.L_6:
        /*001c*/ 	.word	index@(triton_poi_fused__native_batch_norm_legit_no_training_relu_9)
        /*0020*/ 	.word	0x00000000


	//----- nvinfo : EIATTR_MIN_STACK_SIZE
	.align		4
.L_7:
        /*0024*/ 	.byte	0x04, 0x12
        /*0026*/ 	.short	(.L_9 - .L_8)
	.align		4
.L_8:
        /*0028*/ 	.word	index@(triton_poi_fused__native_batch_norm_legit_no_training_relu_9)
        /*002c*/ 	.word	0x00000000
.L_9:


//--------------------- .nv.info.triton_poi_fused__native_batch_norm_legit_no_training_relu_9 --------------------------
	.section	.nv.info.triton_poi_fused__native_batch_norm_legit_no_training_relu_9,"",@"SHT_CUDA_INFO"
	.sectionflags	@""
	.align	4


	//----- nvinfo : EIATTR_CUDA_API_VERSION
	.align		4
        /*0000*/ 	.byte	0x04, 0x37
        /*0002*/ 	.short	(.L_11 - .L_10)
.L_10:
        /*0004*/ 	.word	0x0000007c


	//----- nvinfo : EIATTR_KPARAM_INFO
	.align		4
.L_11:
        /*0008*/ 	.byte	0x04, 0x17
        /*000a*/ 	.short	(.L_13 - .L_12)
.L_12:
        /*000c*/ 	.word	0x00000000
        /*0010*/ 	.short	0x0007
        /*0012*/ 	.short	0x0034
        /*0014*/ 	.byte	0x00, 0xf0, 0x11, 0x00


	//----- nvinfo : EIATTR_KPARAM_INFO
	.align		4
.L_13:
        /*0018*/ 	.byte	0x04, 0x17
        /*001a*/ 	.short	(.L_15 - .L_14)
.L_14:
        /*001c*/ 	.word	0x00000000
        /*0020*/ 	.short	0x0006
        /*0022*/ 	.short	0x0030
        /*0024*/ 	.byte	0x00, 0xf0, 0x11, 0x00


	//----- nvinfo : EIATTR_KPARAM_INFO
	.align		4
.L_15:
        /*0028*/ 	.byte	0x04, 0x17
        /*002a*/ 	.short	(.L_17 - .L_16)
.L_16:
        /*002c*/ 	.word	0x00000000
        /*0030*/ 	.short	0x0005
        /*0032*/ 	.short	0x0028
        /*0034*/ 	.byte	0x00, 0xf4, 0x21, 0x00


	//----- nvinfo : EIATTR_KPARAM_INFO
	.align		4
.L_17:
        /*0038*/ 	.byte	0x04, 0x17
        /*003a*/ 	.short	(.L_19 - .L_18)
.L_18:
        /*003c*/ 	.word	0x00000000
        /*0040*/ 	.short	0x0004
        /*0042*/ 	.short	0x0020
        /*0044*/ 	.byte	0x00, 0xf4, 0x21, 0x00


	//----- nvinfo : EIATTR_KPARAM_INFO
	.align		4
.L_19:
        /*0048*/ 	.byte	0x04, 0x17
        /*004a*/ 	.short	(.L_21 - .L_20)
.L_20:
        /*004c*/ 	.word	0x00000000
        /*0050*/ 	.short	0x0003
        /*0052*/ 	.short	0x0018
        /*0054*/ 	.byte	0x00, 0xf4, 0x21, 0x00


	//----- nvinfo : EIATTR_KPARAM_INFO
	.align		4
.L_21:
        /*0058*/ 	.byte	0x04, 0x17
        /*005a*/ 	.short	(.L_23 - .L_22)
.L_22:
        /*005c*/ 	.word	0x00000000
        /*0060*/ 	.short	0x0002
        /*0062*/ 	.short	0x0010
        /*0064*/ 	.byte	0x00, 0xf4, 0x21, 0x00


	//----- nvinfo : EIATTR_KPARAM_INFO
	.align		4
.L_23:
        /*0068*/ 	.byte	0x04, 0x17
        /*006a*/ 	.short	(.L_25 - .L_24)
.L_24:
        /*006c*/ 	.word	0x00000000
        /*0070*/ 	.short	0x0001
        /*0072*/ 	.short	0x0008
        /*0074*/ 	.byte	0x00, 0xf4, 0x21, 0x00


	//----- nvinfo : EIATTR_KPARAM_INFO
	.align		4
.L_25:
        /*0078*/ 	.byte	0x04, 0x17
        /*007a*/ 	.short	(.L_27 - .L_26)
.L_26:
        /*007c*/ 	.word	0x00000000
        /*0080*/ 	.short	0x0000
        /*0082*/ 	.short	0x0000
        /*0084*/ 	.byte	0x00, 0xf4, 0x21, 0x00


	//----- nvinfo : EIATTR_SPARSE_MMA_MASK
	.align		4
.L_27:
        /*0088*/ 	.byte	0x03, 0x50
        /*008a*/ 	.short	0x0000


	//----- nvinfo : EIATTR_MAXREG_COUNT
	.align		4
        /*008c*/ 	.byte	0x03, 0x1b
        /*008e*/ 	.short	0x00ff


	//----- nvinfo : EIATTR_EXIT_INSTR_OFFSETS
	.align		4
        /*0090*/ 	.byte	0x04, 0x1c
        /*0092*/ 	.short	(.L_29 - .L_28)


	//   ....[0]....
.L_28:
        /*0094*/ 	.word	0x00000bd0


	//   ....[1]....
        /*0098*/ 	.word	0x00000ca0


	//----- nvinfo : EIATTR_REQNTID
	.align		4
.L_29:
        /*009c*/ 	.byte	0x04, 0x10
        /*009e*/ 	.short	(.L_31 - .L_30)
.L_30:
        /*00a0*/ 	.word	0x00000080
        /*00a4*/ 	.word	0x00000001
        /*00a8*/ 	.word	0x00000001


	//----- nvinfo : EIATTR_CBANK_PARAM_SIZE
	.align		4
.L_31:
        /*00ac*/ 	.byte	0x03, 0x19
        /*00ae*/ 	.short	0x0038


	//----- nvinfo : EIATTR_PARAM_CBANK
	.align		4
        /*00b0*/ 	.byte	0x04, 0x0a
        /*00b2*/ 	.short	(.L_33 - .L_32)
	.align		4
.L_32:
        /*00b4*/ 	.word	index@(.nv.constant0.triton_poi_fused__native_batch_norm_legit_no_training_relu_9)
        /*00b8*/ 	.short	0x0210
        /*00ba*/ 	.short	0x0038


	//----- nvinfo : EIATTR_SW_WAR
	.align		4
.L_33:
        /*00bc*/ 	.byte	0x04, 0x36
        /*00be*/ 	.short	(.L_35 - .L_34)
.L_34:
        /*00c0*/ 	.word	0x00000008
.L_35:


//--------------------- .nv.callgraph             --------------------------
	.section	.nv.callgraph,"",@"SHT_CUDA_CALLGRAPH"
	.align	4
	.sectionentsize	8
	.align		4
        /*0000*/ 	.word	0x00000000
	.align		4
        /*0004*/ 	.word	0xffffffff
	.align		4
        /*0008*/ 	.word	0x00000000
	.align		4
        /*000c*/ 	.word	0xfffffffe
	.align		4
        /*0010*/ 	.word	0x00000000
	.align		4
        /*0014*/ 	.word	0xfffffffd
	.align		4
        /*0018*/ 	.word	0x00000000
	.align		4
        /*001c*/ 	.word	0xfffffffc


//--------------------- .nv.constant4             --------------------------
	.section	.nv.constant4,"a",@progbits
	.align	8
	.align		8
.nv.constant4:
        /*0000*/ 	.dword	_$_str
	.align		8
        /*0008*/ 	.dword	_$_str_$_2


//--------------------- .text.triton_poi_fused__native_batch_norm_legit_no_training_relu_9 --------------------------
	.section	.text.triton_poi_fused__native_batch_norm_legit_no_training_relu_9,"ax",@progbits
	.sectionflags	@"SHF_BARRIERS=1"
	.align	128
        .global         triton_poi_fused__native_batch_norm_legit_no_training_relu_9
        .type           triton_poi_fused__native_batch_norm_legit_no_training_relu_9,@function
        .size           triton_poi_fused__native_batch_norm_legit_no_training_relu_9,(.L_x_1 - triton_poi_fused__native_batch_norm_legit_no_training_relu_9)
        .other          triton_poi_fused__native_batch_norm_legit_no_training_relu_9,@"STO_CUDA_ENTRY STV_DEFAULT"
triton_poi_fused__native_batch_norm_legit_no_training_relu_9:
.text.triton_poi_fused__native_batch_norm_legit_no_training_relu_9:
[----:B------:R-:W0:Y:S01]  /*0000*/  LDC R1, c[0x0][0x28] ;  /* 0x00000a00ff017b82 */ /* 0x000e220000000800 */
[----:B------:R-:W1:Y:S07]  /*0010*/  S2R R2, SR_CTAID.Y ;  /* 0x0000000000027919 */ /* 0x000e6e0000002600 */
[----:B------:R-:W2:Y:S01]  /*0020*/  LDC.64 R8, c[0x0][0x220] ;  /* 0x00008800ff087b82 */ /* 0x000ea20000000a00 */
[----:B------:R-:W-:Y:S02]  /*0030*/  CS2R R4, SRZ ;  /* 0x0000000000047805 */ /* 0x000fe4000001ff00 */
[----:B------:R-:W-:Y:S01]  /*0040*/  CS2R R6, SRZ ;  /* 0x0000000000067805 */ /* 0x000fe2000001ff00 */
[----:B------:R-:W3:Y:S01]  /*0050*/  S2R R10, SR_TID.X ;  /* 0x00000000000a7919 */ /* 0x000ee20000002100 */
[----:B------:R-:W-:Y:S01]  /*0060*/  ULDC.64 UR6, c[0x0][0x208] ;  /* 0x0000820000067ab9 */ /* 0x000fe20000000a00 */
[----:B------:R-:W4:Y:S02]  /*0070*/  S2R R11, SR_CTAID.X ;  /* 0x00000000000b7919 */ /* 0x000f240000002500 */
[----:B------:R-:W5:Y:S08]  /*0080*/  LDC.64 R24, c[0x0][0x210] ;  /* 0x00008400ff187b82 */ /* 0x000f700000000a00 */
[----:B------:R-:W2:Y:S01]  /*0090*/  LDC.64 R26, c[0x0][0x218] ;  /* 0x00008600ff1a7b82 */ /* 0x000ea20000000a00 */
[----:B-1----:R-:W-:-:S02]  /*00a0*/  IMAD.SHL.U32 R2, R2, 0x20, RZ ;  /* 0x0000002002027824 */ /* 0x002fc400078e00ff */
[----:B---3--:R-:W-:-:S05]  /*00b0*/  IMAD.SHL.U32 R21, R10, 0x4, RZ ;  /* 0x000000040a157824 */ /* 0x008fca00078e00ff */
[----:B------:R-:W-:-:S04]  /*00c0*/  LOP3.LUT R20, R2, 0x1c, R21, 0xf8, !PT ;  /* 0x0000001c02147812 */ /* 0x000fc800078ef815 */
[C---:B------:R-:W-:Y:S01]  /*00d0*/  ISETP.GE.AND P0, PT, R20.reuse, 0x180, PT ;  /* 0x000001801400780c */ /* 0x040fe20003f06270 */
[----:B------:R-:W-:-:S05]  /*00e0*/  IMAD.HI R0, R20, 0x2aaaaaab, RZ ;  /* 0x2aaaaaab14007827 */ /* 0x000fca00078e02ff */
[----:B------:R-:W-:-:S04]  /*00f0*/  SHF.R.U32.HI R3, RZ, 0x1f, R0 ;  /* 0x0000001fff037819 */ /* 0x000fc80000011600 */
[----:B------:R-:W-:-:S05]  /*0100*/  LEA.HI.SX32 R13, R0, R3, 0x1c ;  /* 0x00000003000d7211 */ /* 0x000fca00078fe2ff */
[----:B------:R-:W-:-:S04]  /*0110*/  IMAD R20, R13, -0x60, R20 ;  /* 0xffffffa00d147824 */ /* 0x000fc800078e0214 */
[----:B--2---:R-:W-:-:S05]  /*0120*/  IMAD.WIDE R8, R20, 0x4, R8 ;  /* 0x0000000414087825 */ /* 0x004fca00078e0208 */
[----:B------:R1:W2:Y:S01]  /*0130*/  @!P0 LDG.E.EL.128 R4, desc[UR6][R8.64] ;  /* 0x0000000608048981 */ /* 0x0002a2000c2e1d00 */
[----:B------:R-:W-:Y:S01]  /*0140*/  SHF.R.U32.HI R3, RZ, 0x3, R10 ;  /* 0x00000003ff037819 */ /* 0x000fe2000001160a */
[----:B----4-:R-:W-:Y:S01]  /*0150*/  IMAD.SHL.U32 R0, R11, 0x20, RZ ;  /* 0x000000200b007824 */ /* 0x010fe200078e00ff */
[----:B------:R-:W-:Y:S01]  /*0160*/  CS2R R14, SRZ ;  /* 0x00000000000e7805 */ /* 0x000fe2000001ff00 */
[----:B------:R-:W-:Y:S01]  /*0170*/  IMAD R13, R13, 0x18000, R20 ;  /* 0x000180000d0d7824 */ /* 0x000fe200078e0214 */
[----:B------:R-:W-:Y:S02]  /*0180*/  SGXT.U32 R3, R3, 0x4 ;  /* 0x000000040303781a */ /* 0x000fe40000000000 */
[----:B------:R-:W-:Y:S01]  /*0190*/  CS2R R18, SRZ ;  /* 0x0000000000127805 */ /* 0x000fe2000001ff00 */
[----:B0-----:R-:W-:Y:S01]  /*01a0*/  IMAD.WIDE R26, R20, 0x4, R26 ;  /* 0x00000004141a7825 */ /* 0x001fe200078e021a */
[----:B------:R-:W-:Y:S02]  /*01b0*/  LOP3.LUT R10, R0, R3, RZ, 0xfc, !PT ;  /* 0x00000003000a7212 */ /* 0x000fe400078efcff */
[----:B-1----:R-:W-:-:S02]  /*01c0*/  CS2R R8, SRZ ;  /* 0x0000000000087805 */ /* 0x002fc4000001ff00 */
[----:B------:R-:W-:Y:S02]  /*01d0*/  LOP3.LUT R11, R0, 0x10, R3, 0xfe, !PT ;  /* 0x00000010000b7812 */ /* 0x000fe400078efe03 */
[C---:B------:R-:W-:Y:S01]  /*01e0*/  ISETP.LT.AND P1, PT, R10.reuse, 0x400, !P0 ;  /* 0x000004000a00780c */ /* 0x040fe20004721270 */
[--C-:B------:R-:W-:Y:S01]  /*01f0*/  IMAD R23, R10, 0x60, R13.reuse ;  /* 0x000000600a177824 */ /* 0x100fe200078e020d */
[C---:B------:R-:W-:Y:S01]  /*0200*/  ISETP.LT.AND P2, PT, R11.reuse, 0x400, !P0 ;  /* 0x000004000b00780c */ /* 0x040fe20004741270 */
[----:B------:R-:W-:Y:S01]  /*0210*/  IMAD R17, R11, 0x60, R13 ;  /* 0x000000600b117824 */ /* 0x000fe200078e020d */
[----:B------:R-:W-:Y:S01]  /*0220*/  CS2R R10, SRZ ;  /* 0x00000000000a7805 */ /* 0x000fe2000001ff00 */
[----:B-----5:R-:W-:Y:S01]  /*0230*/  IMAD.WIDE R22, R23, 0x4, R24 ;  /* 0x0000000417167825 */ /* 0x020fe200078e0218 */
[----:B------:R-:W-:-:S03]  /*0240*/  CS2R R12, SRZ ;  /* 0x00000000000c7805 */ /* 0x000fc6000001ff00 */
[----:B------:R-:W-:Y:S01]  /*0250*/  IMAD.WIDE R24, R17, 0x4, R24 ;  /* 0x0000000411187825 */ /* 0x000fe200078e0218 */
[----:B------:R-:W-:Y:S02]  /*0260*/  CS2R R16, SRZ ;  /* 0x0000000000107805 */ /* 0x000fe4000001ff00 */
[----:B------:R0:W3:Y:S04]  /*0270*/  @!P0 LDG.E.EL.128 R12, desc[UR6][R26.64] ;  /* 0x000000061a0c8981 */ /* 0x0000e8000c2e1d00 */
[----:B------:R1:W3:Y:S04]  /*0280*/  @P1 LDG.E.EL.128 R8, desc[UR6][R22.64] ;  /* 0x0000000616081981 */ /* 0x0002e8000c2e1d00 */
[----:B------:R4:W5:Y:S01]  /*0290*/  @P2 LDG.E.EL.128 R16, desc[UR6][R24.64] ;  /* 0x0000000618102981 */ /* 0x000962000c2e1d00 */
[----:B0-----:R-:W0:Y:S01]  /*02a0*/  LDC.64 R26, c[0x0][0x228] ;  /* 0x00008a00ff1a7b82 */ /* 0x001e220000000a00 */
[----:B--2---:R-:W-:-:S04]  /*02b0*/  FADD R4, R4, 9.9999997473787516356e-06 ;  /* 0x3727c5ac04047421 */ /* 0x004fc80000000000 */
[----:B------:R-:W2:Y:S01]  /*02c0*/  MUFU.SQRT R28, R4 ;  /* 0x00000004001c7308 */ /* 0x000ea20000002000 */
[----:B-1----:R-:W-:Y:S01]  /*02d0*/  FADD R23, R7, 9.9999997473787516356e-06 ;  /* 0x3727c5ac07177421 */ /* 0x002fe20000000000 */
[----:B------:R-:W-:Y:S01]  /*02e0*/  FADD R6, R6, 9.9999997473787516356e-06 ;  /* 0x3727c5ac06067421 */ /* 0x000fe20000000000 */
[----:B------:R-:W-:-:S05]  /*02f0*/  FADD R5, R5, 9.9999997473787516356e-06 ;  /* 0x3727c5ac05057421 */ /* 0x000fca0000000000 */
[----:B----4-:R-:W1:Y:S01]  /*0300*/  MUFU.SQRT R24, R6 ;  /* 0x0000000600187308 */ /* 0x010e620000002000 */
[----:B--2---:R-:W-:-:S07]  /*0310*/  FSETP.GT.AND P6, PT, R28, 8.50705917302346158658e+37, PT ;  /* 0x7e8000001c00780b */ /* 0x004fce0003fc4000 */
[----:B------:R-:W2:Y:S01]  /*0320*/  MUFU.SQRT R23, R23 ;  /* 0x0000001700177308 */ /* 0x000ea20000002000 */
[----:B------:R-:W-:Y:S01]  /*0330*/  FSETP.GEU.AND P1, PT, R28, 1.175494350822287508e-38, PT ;  /* 0x008000001c00780b */ /* 0x000fe20003f2e000 */
[----:B------:R-:W-:-:S06]  /*0340*/  IMAD.MOV.U32 R7, RZ, RZ, 0x3e800000 ;  /* 0x3e800000ff077424 */ /* 0x000fcc00078e00ff */
[----:B------:R4:W0:Y:S01]  /*0350*/  MUFU.SQRT R29, R5 ;  /* 0x00000005001d7308 */ /* 0x0008220000002000 */
[----:B-1----:R-:W-:Y:S01]  /*0360*/  FSETP.GT.AND P4, PT, R24, 8.50705917302346158658e+37, PT ;  /* 0x7e8000001800780b */ /* 0x002fe20003f84000 */
[----:B------:R-:W-:Y:S01]  /*0370*/  @P6 FMUL R28, R28, 0.25 ;  /* 0x3e8000001c1c6820 */ /* 0x000fe20000400000 */
[----:B----4-:R-:W-:Y:S02]  /*0380*/  FSEL R5, R7, 1, P6 ;  /* 0x3f80000007057808 */ /* 0x010fe40003000000 */
[----:B--2---:R-:W-:Y:S01]  /*0390*/  FSETP.GT.AND P6, PT, R23, 8.50705917302346158658e+37, PT ;  /* 0x7e8000001700780b */ /* 0x004fe20003fc4000 */
[----:B------:R-:W-:Y:S01]  /*03a0*/  @!P1 FMUL R28, R28, 16777216 ;  /* 0x4b8000001c1c9820 */ /* 0x000fe20000400000 */
[----:B------:R-:W-:Y:S01]  /*03b0*/  FSETP.GEU.AND P5, PT, R24, 1.175494350822287508e-38, PT ;  /* 0x008000001800780b */ /* 0x000fe20003fae000 */
[----:B------:R-:W-:Y:S01]  /*03c0*/  @!P1 FMUL R5, R5, 16777216 ;  /* 0x4b80000005059820 */ /* 0x000fe20000400000 */
[----:B0-----:R-:W-:Y:S02]  /*03d0*/  FSETP.GT.AND P2, PT, R29, 8.50705917302346158658e+37, PT ;  /* 0x7e8000001d00780b */ /* 0x001fe40003f44000 */
[----:B------:R-:W-:-:S02]  /*03e0*/  FSETP.GEU.AND P1, PT, R23, 1.175494350822287508e-38, PT ;  /* 0x008000001700780b */ /* 0x000fc40003f2e000 */
[----:B------:R-:W-:Y:S01]  /*03f0*/  FSETP.GEU.AND P3, PT, R29, 1.175494350822287508e-38, PT ;  /* 0x008000001d00780b */ /* 0x000fe20003f6e000 */
[C---:B---3--:R-:W-:Y:S01]  /*0400*/  FADD R22, -R12.reuse, R8 ;  /* 0x000000080c167221 */ /* 0x048fe20000000100 */
[----:B-----5:R-:W-:Y:S01]  /*0410*/  FADD R16, -R12, R16 ;  /* 0x000000100c107221 */ /* 0x020fe20000000100 */
[----:B------:R-:W-:Y:S01]  /*0420*/  @P4 FMUL R24, R24, 0.25 ;  /* 0x3e80000018184820 */ /* 0x000fe20000400000 */
[----:B------:R-:W-:Y:S01]  /*0430*/  FADD R12, -R13, R9 ;  /* 0x000000090d0c7221 */ /* 0x000fe20000000100 */
[----:B------:R-:W-:Y:S01]  /*0440*/  @P6 FMUL R23, R23, 0.25 ;  /* 0x3e80000017176820 */ /* 0x000fe20000400000 */
[----:B------:R-:W0:Y:S01]  /*0450*/  LDC.64 R8, c[0x0][0x230] ;  /* 0x00008c00ff087b82 */ /* 0x000e220000000a00 */
[----:B------:R-:W-:Y:S02]  /*0460*/  @!P5 FMUL R24, R24, 16777216 ;  /* 0x4b8000001818d820 */ /* 0x000fe40000400000 */
[----:B------:R-:W-:Y:S02]  /*0470*/  @P2 FMUL R29, R29, 0.25 ;  /* 0x3e8000001d1d2820 */ /* 0x000fe40000400000 */
[----:B------:R-:W-:-:S02]  /*0480*/  @!P1 FMUL R23, R23, 16777216 ;  /* 0x4b80000017179820 */ /* 0x000fc40000400000 */
[----:B------:R-:W-:Y:S01]  /*0490*/  @!P3 FMUL R29, R29, 16777216 ;  /* 0x4b8000001d1db820 */ /* 0x000fe20000400000 */
[----:B------:R-:W1:Y:S01]  /*04a0*/  MUFU.RCP R6, R28 ;  /* 0x0000001c00067308 */ /* 0x000e620000001000 */
[----:B------:R-:W-:Y:S01]  /*04b0*/  FADD R17, -R13, R17 ;  /* 0x000000110d117221 */ /* 0x000fe20000000100 */
[C---:B------:R-:W-:Y:S01]  /*04c0*/  FADD R13, -R14.reuse, R10 ;  /* 0x0000000a0e0d7221 */ /* 0x040fe20000000100 */
[----:B------:R-:W-:-:S05]  /*04d0*/  FADD R18, -R14, R18 ;  /* 0x000000120e127221 */ /* 0x000fca0000000100 */
[----:B------:R2:W3:Y:S01]  /*04e0*/  MUFU.RCP R4, R29 ;  /* 0x0000001d00047308 */ /* 0x0004e20000001000 */
[----:B------:R-:W-:Y:S01]  /*04f0*/  FADD R14, -R15, R11 ;  /* 0x0000000b0f0e7221 */ /* 0x000fe20000000100 */
[----:B------:R-:W-:-:S06]  /*0500*/  FSEL R25, R7, 1, P2 ;  /* 0x3f80000007197808 */ /* 0x000fcc0001000000 */
[----:B------:R-:W4:Y:S01]  /*0510*/  MUFU.RCP R24, R24 ;  /* 0x0000001800187308 */ /* 0x000f220000001000 */
[----:B------:R-:W-:-:S07]  /*0520*/  FSEL R11, R7, 1, P4 ;  /* 0x3f800000070b7808 */ /* 0x000fce0002000000 */
[----:B------:R-:W5:Y:S01]  /*0530*/  MUFU.RCP R23, R23 ;  /* 0x0000001700177308 */ /* 0x000f620000001000 */
[----:B------:R-:W-:Y:S01]  /*0540*/  FSEL R10, R7, 1, P6 ;  /* 0x3f800000070a7808 */ /* 0x000fe20003000000 */
[----:B------:R-:W-:Y:S01]  /*0550*/  @!P3 FMUL R25, R25, 16777216 ;  /* 0x4b8000001919b820 */ /* 0x000fe20000400000 */
[----:B------:R-:W-:-:S03]  /*0560*/  @!P5 FMUL R11, R11, 16777216 ;  /* 0x4b8000000b0bd820 */ /* 0x000fc60000400000 */
[----:B------:R-:W-:Y:S01]  /*0570*/  @!P1 FMUL R10, R10, 16777216 ;  /* 0x4b8000000a0a9820 */ /* 0x000fe20000400000 */
[----:B------:R-:W-:Y:S01]  /*0580*/  FADD R19, -R15, R19 ;  /* 0x000000130f137221 */ /* 0x000fe20000000100 */
[----:B--2---:R-:W-:-:S04]  /*0590*/  IMAD.WIDE R28, R20, 0x4, R26 ;  /* 0x00000004141c7825 */ /* 0x004fc800078e021a */
[----:B-1----:R-:W-:Y:S01]  /*05a0*/  FMUL R15, R6, R5 ;  /* 0x00000005060f7220 */ /* 0x002fe20000400000 */
[----:B---3--:R-:W-:Y:S01]  /*05b0*/  FMUL R25, R4, R25 ;  /* 0x0000001904197220 */ /* 0x008fe20000400000 */
[----:B----4-:R-:W-:Y:S01]  /*05c0*/  FMUL R24, R24, R11 ;  /* 0x0000000b18187220 */ /* 0x010fe20000400000 */
[----:B0-----:R-:W-:Y:S01]  /*05d0*/  IMAD.WIDE R26, R20, 0x4, R8 ;  /* 0x00000004141a7825 */ /* 0x001fe200078e0208 */
[----:B------:R-:W-:Y:S02]  /*05e0*/  CS2R R4, SRZ ;  /* 0x0000000000047805 */ /* 0x000fe4000001ff00 */
[----:B------:R-:W-:Y:S01]  /*05f0*/  CS2R R6, SRZ ;  /* 0x0000000000067805 */ /* 0x000fe2000001ff00 */
[----:B-----5:R-:W-:Y:S01]  /*0600*/  FMUL R23, R23, R10 ;  /* 0x0000000a17177220 */ /* 0x020fe20000400000 */
[----:B------:R-:W-:Y:S02]  /*0610*/  CS2R R8, SRZ ;  /* 0x0000000000087805 */ /* 0x000fe4000001ff00 */
[----:B------:R-:W-:-:S02]  /*0620*/  CS2R R10, SRZ ;  /* 0x00000000000a7805 */ /* 0x000fc4000001ff00 */
[----:B------:R-:W2:Y:S04]  /*0630*/  @!P0 LDG.E.EL.128 R4, desc[UR6][R28.64] ;  /* 0x000000061c048981 */ /* 0x000ea8000c2e1d00 */
[----:B------:R0:W2:Y:S01]  /*0640*/  @!P0 LDG.E.EL.128 R8, desc[UR6][R26.64] ;  /* 0x000000061a088981 */ /* 0x0000a2000c2e1d00 */
[----:B------:R-:W0:Y:S01]  /*0650*/  S2R R20, SR_TID.X ;  /* 0x0000000000147919 */ /* 0x000e220000002100 */
[----:B------:R-:W1:Y:S01]  /*0660*/  S2UR UR5, SR_CgaCtaId ;  /* 0x00000000000579c3 */ /* 0x000e620000008800 */
[C---:B------:R-:W-:Y:S01]  /*0670*/  FMUL R17, R25.reuse, R17 ;  /* 0x0000001119117220 */ /* 0x040fe20000400000 */
[----:B------:R-:W-:Y:S01]  /*0680*/  FMUL R12, R25, R12 ;  /* 0x0000000c190c7220 */ /* 0x000fe20000400000 */
[C---:B------:R-:W-:Y:S01]  /*0690*/  FMUL R25, R15.reuse, R16 ;  /* 0x000000100f197220 */ /* 0x040fe20000400000 */
[----:B------:R-:W-:Y:S01]  /*06a0*/  UMOV UR4, 0x400 ;  /* 0x0000040000047882 */ /* 0x000fe20000000000 */
[----:B------:R-:W-:Y:S01]  /*06b0*/  FMUL R15, R15, R22 ;  /* 0x000000160f0f7220 */ /* 0x000fe20000400000 */
[----:B------:R-:W-:Y:S01]  /*06c0*/  FMUL R13, R24, R13 ;  /* 0x0000000d180d7220 */ /* 0x000fe20000400000 */
[----:B------:R-:W-:Y:S01]  /*06d0*/  FMUL R14, R23, R14 ;  /* 0x0000000e170e7220 */ /* 0x000fe20000400000 */
[----:B-1----:R-:W-:Y:S01]  /*06e0*/  UPRMT UR4, UR5, 0x654, UR4 ;  /* 0x0000065405047896 */ /* 0x002fe20008000004 */
[----:B0-----:R-:W-:-:S05]  /*06f0*/  IMAD.SHL.U32 R26, R20, 0x80, RZ ;  /* 0x00000080141a7824 */ /* 0x001fca00078e00ff */
[----:B------:R-:W-:-:S04]  /*0700*/  LOP3.LUT R16, R26, 0x380, RZ, 0xc0, !PT ;  /* 0x000003801a107812 */ /* 0x000fc800078ec0ff */
[C---:B------:R-:W-:Y:S02]  /*0710*/  LOP3.LUT R22, R16.reuse, 0x20, RZ, 0xfc, !PT ;  /* 0x0000002010167812 */ /* 0x040fe400078efcff */
[C---:B------:R-:W-:Y:S02]  /*0720*/  LOP3.LUT R26, R16.reuse, 0x40, RZ, 0xfc, !PT ;  /* 0x00000040101a7812 */ /* 0x040fe400078efcff */
[----:B------:R-:W-:Y:S02]  /*0730*/  LOP3.LUT R27, R16, 0x60, RZ, 0xfc, !PT ;  /* 0x00000060101b7812 */ /* 0x000fe400078efcff */
[----:B------:R-:W-:-:S04]  /*0740*/  SHF.R.U32.HI R20, RZ, 0x1, R20 ;  /* 0x00000001ff147819 */ /* 0x000fc80000011614 */
[----:B------:R-:W-:Y:S02]  /*0750*/  LOP3.LUT R20, R20, 0x3c, RZ, 0xc0, !PT ;  /* 0x0000003c14147812 */ /* 0x000fe400078ec0ff */
[----:B------:R-:W-:Y:S01]  /*0760*/  LOP3.LUT R0, R0, 0x1c, R21, 0xf8, !PT ;  /* 0x0000001c00007812 */ /* 0x000fe200078ef815 */
[-CC-:B--2---:R-:W-:Y:S01]  /*0770*/  FFMA R15, R15, R4.reuse, R8.reuse ;  /* 0x000000040f0f7223 */ /* 0x184fe20000000008 */
[----:B------:R-:W-:Y:S01]  /*0780*/  FFMA R4, R25, R4, R8 ;  /* 0x0000000419047223 */ /* 0x000fe20000000008 */
[C---:B------:R-:W-:Y:S02]  /*0790*/  LOP3.LUT R25, R16.reuse, R3, RZ, 0xfc, !PT ;  /* 0x0000000310197212 */ /* 0x040fe400078efcff */
[----:B------:R-:W-:Y:S01]  /*07a0*/  LEA.HI R8, R16, UR4, RZ, 0x1d ;  /* 0x0000000410087c11 */ /* 0x000fe2000f8fe8ff */
[----:B------:R-:W-:Y:S01]  /*07b0*/  FFMA R12, R12, R5, R9 ;  /* 0x000000050c0c7223 */ /* 0x000fe20000000009 */
[----:B------:R-:W-:Y:S01]  /*07c0*/  LEA.HI R16, R22, UR4, RZ, 0x1d ;  /* 0x0000000416107c11 */ /* 0x000fe2000f8fe8ff */
[--C-:B------:R-:W-:Y:S01]  /*07d0*/  FFMA R13, R13, R6, R10.reuse ;  /* 0x000000060d0d7223 */ /* 0x100fe2000000000a */
[----:B------:R-:W-:Y:S01]  /*07e0*/  LEA.HI R22, R26, UR4, RZ, 0x1d ;  /* 0x000000041a167c11 */ /* 0x000fe2000f8fe8ff */
[----:B------:R-:W-:Y:S01]  /*07f0*/  FFMA R14, R14, R7, R11 ;  /* 0x000000070e0e7223 */ /* 0x000fe2000000000b */
[----:B------:R-:W-:Y:S01]  /*0800*/  LEA.HI R26, R27, UR4, RZ, 0x1d ;  /* 0x000000041b1a7c11 */ /* 0x000fe2000f8fe8ff */
[----:B------:R-:W-:Y:S01]  /*0810*/  FMUL R27, R24, R18 ;  /* 0x00000012181b7220 */ /* 0x000fe20000400000 */
[----:B------:R-:W-:Y:S01]  /*0820*/  FMUL R18, R23, R19 ;  /* 0x0000001317127220 */ /* 0x000fe20000400000 */
[----:B------:R-:W-:Y:S01]  /*0830*/  FSETP.GEU.AND P3, PT, R15, RZ, PT ;  /* 0x000000ff0f00720b */ /* 0x000fe20003f6e000 */
[----:B------:R-:W-:Y:S01]  /*0840*/  FFMA R17, R17, R5, R9 ;  /* 0x0000000511117223 */ /* 0x000fe20000000009 */
[----:B------:R-:W-:Y:S01]  /*0850*/  FSETP.GEU.AND P2, PT, R12, RZ, PT ;  /* 0x000000ff0c00720b */ /* 0x000fe20003f4e000 */
[----:B------:R-:W-:Y:S01]  /*0860*/  FFMA R27, R27, R6, R10 ;  /* 0x000000061b1b7223 */ /* 0x000fe2000000000a */
[----:B------:R-:W-:Y:S01]  /*0870*/  FSETP.GEU.AND P1, PT, R13, RZ, PT ;  /* 0x000000ff0d00720b */ /* 0x000fe20003f2e000 */
[----:B------:R-:W-:Y:S01]  /*0880*/  FFMA R18, R18, R7, R11 ;  /* 0x0000000712127223 */ /* 0x000fe2000000000b */
[----:B------:R-:W-:-:S02]  /*0890*/  FSETP.GEU.AND P0, PT, R14, RZ, PT ;  /* 0x000000ff0e00720b */ /* 0x000fc40003f0e000 */
[----:B------:R-:W-:Y:S01]  /*08a0*/  FSEL R15, R15, RZ, P3 ;  /* 0x000000ff0f0f7208 */ /* 0x000fe20001800000 */
[C---:B------:R-:W-:Y:S01]  /*08b0*/  IMAD R16, R25.reuse, 0x4, R16 ;  /* 0x0000000419107824 */ /* 0x040fe200078e0210 */
[C---:B------:R-:W-:Y:S02]  /*08c0*/  LEA R8, R25.reuse, R8, 0x2 ;  /* 0x0000000819087211 */ /* 0x040fe400078e10ff */
[----:B------:R-:W-:Y:S02]  /*08d0*/  FSEL R5, R12, RZ, P2 ;  /* 0x000000ff0c057208 */ /* 0x000fe40001000000 */
[----:B------:R-:W-:Y:S01]  /*08e0*/  FSETP.GEU.AND P3, PT, R4, RZ, PT ;  /* 0x000000ff0400720b */ /* 0x000fe20003f6e000 */
[----:B------:R-:W-:Y:S01]  /*08f0*/  IMAD R22, R25, 0x4, R22 ;  /* 0x0000000419167824 */ /* 0x000fe200078e0216 */
[----:B------:R-:W-:Y:S02]  /*0900*/  FSEL R13, R13, RZ, P1 ;  /* 0x000000ff0d0d7208 */ /* 0x000fe40000800000 */
[----:B------:R-:W-:Y:S01]  /*0910*/  FSETP.GEU.AND P2, PT, R17, RZ, PT ;  /* 0x000000ff1100720b */ /* 0x000fe20003f4e000 */
[----:B------:R-:W-:Y:S01]  /*0920*/  IMAD R25, R25, 0x4, R26 ;  /* 0x0000000419197824 */ /* 0x000fe200078e021a */
[----:B------:R-:W-:-:S02]  /*0930*/  FSEL R14, R14, RZ, P0 ;  /* 0x000000ff0e0e7208 */ /* 0x000fc40000000000 */
[----:B------:R-:W-:Y:S02]  /*0940*/  FSETP.GEU.AND P1, PT, R27, RZ, PT ;  /* 0x000000ff1b00720b */ /* 0x000fe40003f2e000 */
[----:B------:R-:W-:Y:S01]  /*0950*/  FSETP.GEU.AND P0, PT, R18, RZ, PT ;  /* 0x000000ff1200720b */ /* 0x000fe20003f0e000 */
[----:B------:R-:W-:Y:S01]  /*0960*/  STS [R8], R15 ;  /* 0x0000000f08007388 */ /* 0x000fe20000000800 */
[----:B------:R-:W-:Y:S02]  /*0970*/  FSEL R9, R4, RZ, P3 ;  /* 0x000000ff04097208 */ /* 0x000fe40001800000 */
[----:B------:R-:W-:Y:S01]  /*0980*/  FSEL R17, R17, RZ, P2 ;  /* 0x000000ff11117208 */ /* 0x000fe20001000000 */
[----:B------:R-:W-:Y:S01]  /*0990*/  STS [R16+0x80], R5 ;  /* 0x0000800510007388 */ /* 0x000fe20000000800 */
[----:B------:R-:W-:Y:S02]  /*09a0*/  FSEL R27, R27, RZ, P1 ;  /* 0x000000ff1b1b7208 */ /* 0x000fe40000800000 */
[----:B------:R-:W-:Y:S01]  /*09b0*/  FSEL R18, R18, RZ, P0 ;  /* 0x000000ff12127208 */ /* 0x000fe20000000000 */
[----:B------:R-:W-:Y:S04]  /*09c0*/  STS [R22+0x100], R13 ;  /* 0x0001000d16007388 */ /* 0x000fe80000000800 */
[----:B------:R-:W-:Y:S04]  /*09d0*/  STS [R25+0x180], R14 ;  /* 0x0001800e19007388 */ /* 0x000fe80000000800 */
[----:B------:R0:W-:Y:S04]  /*09e0*/  STS [R8+0x40], R9 ;  /* 0x0000400908007388 */ /* 0x0001e80000000800 */
[----:B------:R-:W-:Y:S04]  /*09f0*/  STS [R16+0xc0], R17 ;  /* 0x0000c01110007388 */ /* 0x000fe80000000800 */
[----:B------:R-:W-:Y:S01]  /*0a00*/  STS [R22+0x140], R27 ;  /* 0x0001401b16007388 */ /* 0x000fe20000000800 */
[----:B------:R-:W-:Y:S01]  /*0a10*/  VIADD R7, R20, UR4 ;  /* 0x0000000414077c36 */ /* 0x000fe20008000000 */
[----:B------:R-:W-:Y:S01]  /*0a20*/  LOP3.LUT R10, R21, 0x1fc, RZ, 0xc0, !PT ;  /* 0x000001fc150a7812 */ /* 0x000fe200078ec0ff */
[----:B0-----:R-:W0:Y:S01]  /*0a30*/  LDC.64 R8, c[0x0][0x238] ;  /* 0x00008e00ff087b82 */ /* 0x001e220000000a00 */
[----:B------:R-:W-:Y:S02]  /*0a40*/  STS [R25+0x1c0], R18 ;  /* 0x0001c01219007388 */ /* 0x000fe40000000800 */
[----:B------:R-:W-:-:S05]  /*0a50*/  LEA R14, R10, R7, 0x2 ;  /* 0x000000070a0e7211 */ /* 0x000fca00078e10ff */
[----:B------:R-:W-:Y:S01]  /*0a60*/  BAR.SYNC.DEFER_BLOCKING 0x0 ;  /* 0x0000000000007b1d */ /* 0x000fe20000010000 */
[----:B------:R-:W-:-:S05]  /*0a70*/  LOP3.LUT R11, R2, R3, RZ, 0xfc, !PT ;  /* 0x00000003020b7212 */ /* 0x000fca00078efcff */
[----:B------:R-:W-:Y:S01]  /*0a80*/  IMAD.HI R12, R11, 0x2aaaaaab, RZ ;  /* 0x2aaaaaab0b0c7827 */ /* 0x000fe200078e02ff */
[----:B------:R-:W-:Y:S04]  /*0a90*/  LDS R4, [R14] ;  /* 0x000000000e047984 */ /* 0x000fe80000000800 */
[----:B------:R-:W-:Y:S04]  /*0aa0*/  LDS R5, [R14+0x4] ;  /* 0x000004000e057984 */ /* 0x000fe80000000800 */
[----:B------:R-:W-:Y:S04]  /*0ab0*/  LDS R6, [R14+0x8] ;  /* 0x000008000e067984 */ /* 0x000fe80000000800 */
[----:B------:R-:W1:Y:S01]  /*0ac0*/  LDS R7, [R14+0xc] ;  /* 0x00000c000e077984 */ /* 0x000e620000000800 */
[----:B------:R-:W-:-:S02]  /*0ad0*/  SHF.R.U32.HI R13, RZ, 0x1f, R12 ;  /* 0x0000001fff0d7819 */ /* 0x000fc4000001160c */
[----:B------:R-:W-:Y:S02]  /*0ae0*/  ISETP.GE.AND P0, PT, R0, 0x400, PT ;  /* 0x000004000000780c */ /* 0x000fe40003f06270 */
[----:B------:R-:W-:Y:S02]  /*0af0*/  LEA.HI.SX32 R12, R12, R13, 0x1c ;  /* 0x0000000d0c0c7211 */ /* 0x000fe400078fe2ff */
[----:B------:R-:W-:-:S03]  /*0b00*/  ISETP.LT.AND P1, PT, R11, 0x180, !P0 ;  /* 0x000001800b00780c */ /* 0x000fc60004721270 */
[----:B------:R-:W-:Y:S01]  /*0b10*/  IMAD R13, R12, -0x60, R11 ;  /* 0xffffffa00c0d7824 */ /* 0x000fe200078e020b */
[----:B------:R-:W-:Y:S02]  /*0b20*/  LOP3.LUT R11, R2, 0x10, R3, 0xfe, !PT ;  /* 0x00000010020b7812 */ /* 0x000fe400078efe03 */
[----:B------:R-:W-:Y:S01]  /*0b30*/  LOP3.LUT R15, R10, 0x200, RZ, 0xfc, !PT ;  /* 0x000002000a0f7812 */ /* 0x000fe200078efcff */
[----:B------:R-:W-:Y:S01]  /*0b40*/  IMAD R13, R13, 0x400, R0 ;  /* 0x000004000d0d7824 */ /* 0x000fe200078e0200 */
[----:B------:R-:W-:Y:S02]  /*0b50*/  ISETP.LT.AND P0, PT, R11, 0x180, !P0 ;  /* 0x000001800b00780c */ /* 0x000fe40004701270 */
[----:B------:R-:W-:Y:S01]  /*0b60*/  SHF.R.U32.HI R15, RZ, 0x3, R15 ;  /* 0x00000003ff0f7819 */ /* 0x000fe2000001160f */
[----:B------:R-:W-:-:S03]  /*0b70*/  IMAD R3, R12, 0x40000, R13 ;  /* 0x000400000c037824 */ /* 0x000fc600078e020d */
[----:B------:R-:W-:Y:S01]  /*0b80*/  LOP3.LUT R15, R15, 0x7c, RZ, 0xc0, !PT ;  /* 0x0000007c0f0f7812 */ /* 0x000fe200078ec0ff */
[----:B0-----:R-:W-:-:S04]  /*0b90*/  IMAD.WIDE R2, R3, 0x4, R8 ;  /* 0x0000000403027825 */ /* 0x001fc800078e0208 */
[----:B------:R-:W-:-:S05]  /*0ba0*/  VIADD R15, R15, UR4 ;  /* 0x000000040f0f7c36 */ /* 0x000fca0008000000 */
[----:B------:R-:W-:Y:S01]  /*0bb0*/  LEA R15, R10, R15, 0x2 ;  /* 0x0000000f0a0f7211 */ /* 0x000fe200078e10ff */
[----:B-1----:R0:W-:Y:S02]  /*0bc0*/  @P1 STG.E.128 desc[UR6][R2.64], R4 ;  /* 0x0000000402001986 */ /* 0x0021e4000c101d06 */
[----:B0-----:R-:W-:Y:S05]  /*0bd0*/  @!P0 EXIT ;  /* 0x000000000000894d */ /* 0x001fea0003800000 */
[----:B0-----:R-:W-:Y:S01]  /*0be0*/  LDS R4, [R15+0x800] ;  /* 0x000800000f047984 */ /* 0x001fe20000000800 */
[----:B------:R-:W-:-:S03]  /*0bf0*/  IMAD.HI R2, R11, 0x2aaaaaab, RZ ;  /* 0x2aaaaaab0b027827 */ /* 0x000fc600078e02ff */
[----:B------:R-:W-:Y:S02]  /*0c00*/  LDS R5, [R15+0x804] ;  /* 0x000804000f057984 */ /* 0x000fe40000000800 */
[----:B------:R-:W-:Y:S02]  /*0c10*/  SHF.R.U32.HI R3, RZ, 0x1f, R2 ;  /* 0x0000001fff037819 */ /* 0x000fe40000011602 */
[----:B------:R-:W-:Y:S02]  /*0c20*/  LDS R6, [R15+0x808] ;  /* 0x000808000f067984 */ /* 0x000fe40000000800 */
[----:B------:R-:W-:Y:S02]  /*0c30*/  LEA.HI.SX32 R2, R2, R3, 0x1c ;  /* 0x0000000302027211 */ /* 0x000fe400078fe2ff */
[----:B------:R-:W0:Y:S03]  /*0c40*/  LDS R7, [R15+0x80c] ;  /* 0x00080c000f077984 */ /* 0x000e260000000800 */
[----:B------:R-:W-:-:S04]  /*0c50*/  IMAD R11, R2, -0x60, R11 ;  /* 0xffffffa0020b7824 */ /* 0x000fc800078e020b */
[----:B------:R-:W-:-:S04]  /*0c60*/  IMAD R11, R11, 0x400, R0 ;  /* 0x000004000b0b7824 */ /* 0x000fc800078e0200 */
[----:B------:R-:W-:-:S04]  /*0c70*/  IMAD R11, R2, 0x40000, R11 ;  /* 0x00040000020b7824 */ /* 0x000fc800078e020b */
[----:B------:R-:W-:-:S05]  /*0c80*/  IMAD.WIDE R8, R11, 0x4, R8 ;  /* 0x000000040b087825 */ /* 0x000fca00078e0208 */
[----:B0-----:R-:W-:Y:S01]  /*0c90*/  STG.E.128 desc[UR6][R8.64], R4 ;  /* 0x0000000408007986 */ /* 0x001fe2000c101d06 */
[----:B------:R-:W-:Y:S05]  /*0ca0*/  EXIT ;  /* 0x000000000000794d */ /* 0x000fea0003800000 */
.L_x_0:
[----:B------:R-:W-:-:S00]  /*0cb0*/  BRA `(.L_x_0) ;  /* 0xfffffffc00fc7947 */ /* 0x000fc0000383ffff */
[----:B------:R-:W-:-:S00]  /*0cc0*/  NOP ;  /* 0x0000000000007918 */ /* 0x000fc00000000000 */
        /* <DEDUP_REMOVED lines=11> */
.L_x_1:


//--------------------- .nv.global.init           --------------------------
	.section	.nv.global.init,"aw",@progbits
.nv.global.init:
	.type		_$_str,@object
	.size		_$_str,(_$_str_$_2 - _$_str)
_$_str:
        /*0000*/ 	.byte	0x5f, 0x5f, 0x43, 0x55, 0x44, 0x41, 0x5f, 0x46, 0x54, 0x5a, 0x00
	.type		_$_str_$_2,@object
	.size		_$_str_$_2,(.L_1 - _$_str_$_2)
_$_str_$_2:
        /*000b*/ 	.byte	0x5f, 0x5f, 0x43, 0x55, 0x44, 0x41, 0x5f, 0x50, 0x52, 0x45, 0x43, 0x5f, 0x53, 0x51, 0x52, 0x54
        /*001b*/ 	.byte	0x00
.L_1:


//--------------------- .nv.shared.triton_poi_fused__native_batch_norm_legit_no_training_relu_9 --------------------------
	.section	.nv.shared.triton_poi_fused__native_batch_norm_legit_no_training_relu_9,"aw",@nobits
	.sectionflags	@""
	.align	16
	.zero		1024


//--------------------- .nv.constant0.triton_poi_fused__native_batch_norm_legit_no_training_relu_9 --------------------------
	.section	.nv.constant0.triton_poi_fused__native_batch_norm_legit_no_training_relu_9,"a",@progbits
	.sectionflags	@""
	.align	4
.nv.constant0.triton_poi_fused__native_batch_norm_legit_no_training_relu_9:
	.zero		584
